//
// Generated by NVIDIA NVVM Compiler
//
// Compiler Build ID: CL-36424714
// Cuda compilation tools, release 13.0, V13.0.88
// Based on NVVM 20.0.0
//

.version 9.0
.target sm_100
.address_size 64

	// .globl	_Z14arrayAddKernelPfS_S_im
.extern .func  (.param .b32 func_retval0) vprintf
(
	.param .b64 vprintf_param_0,
	.param .b64 vprintf_param_1
)
;
.global .align 1 .b8 $str[23] = {65, 32, 118, 97, 108, 117, 101, 32, 37, 46, 51, 102, 44, 32, 37, 100, 44, 32, 37, 100, 32, 10};
.global .align 1 .b8 $str$1[23] = {66, 32, 118, 97, 108, 117, 101, 32, 37, 46, 51, 102, 44, 32, 37, 100, 44, 32, 37, 100, 32, 10};
.global .align 1 .b8 $str$2[23] = {67, 32, 118, 97, 108, 117, 101, 32, 37, 46, 51, 102, 44, 32, 37, 100, 44, 32, 37, 100, 32, 10};

.visible .entry _Z14arrayAddKernelPfS_S_im(
	.param .u64 .ptr .align 1 _Z14arrayAddKernelPfS_S_im_param_0,
	.param .u64 .ptr .align 1 _Z14arrayAddKernelPfS_S_im_param_1,
	.param .u64 .ptr .align 1 _Z14arrayAddKernelPfS_S_im_param_2,
	.param .u32 _Z14arrayAddKernelPfS_S_im_param_3,
	.param .u64 _Z14arrayAddKernelPfS_S_im_param_4
)
{
	.local .align 16 .b8 	__local_depot0[16];
	.reg .b64 	%SP;
	.reg .b64 	%SPL;
	.reg .pred 	%p<2>;
	.reg .b32 	%r<19>;
	.reg .b32 	%f<7>;
	.reg .b64 	%rd<25>;
	.reg .b64 	%fd<4>;

	mov.u64 	%SPL, __local_depot0;
	cvta.local.u64 	%SP, %SPL;
	ld.param.u64 	%rd1, [_Z14arrayAddKernelPfS_S_im_param_0];
	ld.param.u64 	%rd2, [_Z14arrayAddKernelPfS_S_im_param_1];
	ld.param.u64 	%rd3, [_Z14arrayAddKernelPfS_S_im_param_2];
	ld.param.u32 	%r3, [_Z14arrayAddKernelPfS_S_im_param_3];
	ld.param.u64 	%rd4, [_Z14arrayAddKernelPfS_S_im_param_4];
	mov.u32 	%r5, %tid.x;
	mov.u32 	%r6, %ntid.x;
	mov.u32 	%r7, %ctaid.x;
	mad.lo.s32 	%r1, %r5, %r6, %r7;
	mov.u32 	%r8, %tid.y;
	mov.u32 	%r9, %ntid.y;
	mov.u32 	%r10, %ctaid.y;
	mad.lo.s32 	%r11, %r8, %r9, %r10;
	max.s32 	%r12, %r1, %r11;
	setp.ge.s32 	%p1, %r12, %r3;
	@%p1 bra 	$L__BB0_2;
	add.u64 	%rd5, %SP, 0;
	add.u64 	%rd6, %SPL, 0;
	cvta.to.global.u64 	%rd7, %rd1;
	cvta.to.global.u64 	%rd8, %rd2;
	cvta.to.global.u64 	%rd9, %rd3;
	cvt.u64.u32 	%rd10, %r11;
	mul.lo.s64 	%rd11, %rd4, %rd10;
	add.s64 	%rd12, %rd7, %rd11;
	add.s64 	%rd13, %rd8, %rd11;
	add.s64 	%rd14, %rd9, %rd11;
	mul.wide.s32 	%rd15, %r1, 4;
	add.s64 	%rd16, %rd12, %rd15;
	ld.global.f32 	%f1, [%rd16];
	add.s64 	%rd17, %rd13, %rd15;
	ld.global.f32 	%f2, [%rd17];
	add.f32 	%f3, %f1, %f2;
	add.s64 	%rd18, %rd14, %rd15;
	st.global.f32 	[%rd18], %f3;
	ld.global.f32 	%f4, [%rd16];
	cvt.f64.f32 	%fd1, %f4;
	st.local.f64 	[%rd6], %fd1;
	st.local.v2.u32 	[%rd6+8], {%r1, %r11};
	mov.u64 	%rd19, $str;
	cvta.global.u64 	%rd20, %rd19;
	{ // callseq 0, 0
	.param .b64 param0;
	st.param.b64 	[param0], %rd20;
	.param .b64 param1;
	st.param.b64 	[param1], %rd5;
	.param .b32 retval0;
	call.uni (retval0), 
	vprintf, 
	(
	param0, 
	param1
	);
	ld.param.b32 	%r13, [retval0];
	} // callseq 0
	ld.global.f32 	%f5, [%rd17];
	cvt.f64.f32 	%fd2, %f5;
	st.local.f64 	[%rd6], %fd2;
	st.local.v2.u32 	[%rd6+8], {%r1, %r11};
	mov.u64 	%rd21, $str$1;
	cvta.global.u64 	%rd22, %rd21;
	{ // callseq 1, 0
	.param .b64 param0;
	st.param.b64 	[param0], %rd22;
	.param .b64 param1;
	st.param.b64 	[param1], %rd5;
	.param .b32 retval0;
	call.uni (retval0), 
	vprintf, 
	(
	param0, 
	param1
	);
	ld.param.b32 	%r15, [retval0];
	} // callseq 1
	ld.global.f32 	%f6, [%rd18];
	cvt.f64.f32 	%fd3, %f6;
	st.local.f64 	[%rd6], %fd3;
	st.local.v2.u32 	[%rd6+8], {%r1, %r11};
	mov.u64 	%rd23, $str$2;
	cvta.global.u64 	%rd24, %rd23;
	{ // callseq 2, 0
	.param .b64 param0;
	st.param.b64 	[param0], %rd24;
	.param .b64 param1;
	st.param.b64 	[param1], %rd5;
	.param .b32 retval0;
	call.uni (retval0), 
	vprintf, 
	(
	param0, 
	param1
	);
	ld.param.b32 	%r17, [retval0];
	} // callseq 2
$L__BB0_2:
	ret;

}


// ===== COMPILED SASS (sm_100) =====

	.target	sm_100

	.elftype	@"ET_EXEC"


//--------------------- .note.nv.tkinfo           --------------------------
	.section	.note.nv.tkinfo,"",@"SHT_NOTE"
	.sectionflags	@"SHF_NOTE_NV_TKINFO"
	.tkinfo
        /*0018*/ 	.word	0x00000002
        /*0030*/ 	.string	""
        /*0030*/ 	.string	"ptxas"
        /*0030*/ 	.string	"Cuda compilation tools, release 13.0, V13.0.88"
        /*0030*/ 	.string	"Build cuda_13.0.r13.0/compiler.36424714_0"
        /*0030*/ 	.string	"-arch sm_100 -m 64 "



//--------------------- .note.nv.cuinfo           --------------------------
	.section	.note.nv.cuinfo,"",@"SHT_NOTE"
	.sectionflags	@"SHF_NOTE_NV_CUINFO"
        /*0018*/ 	.short	0x0002
        /*001a*/ 	.short	0x0064
        /*001c*/ 	.short	0x0082
	.zero		2


//--------------------- .nv.info                  --------------------------
	.section	.nv.info,"",@"SHT_CUDA_INFO"
	.align	4


	//----- nvinfo : EIATTR_REGCOUNT
	.align		4
        /*0000*/ 	.byte	0x04, 0x2f
        /*0002*/ 	.short	(.L_4 - .L_3)
	.align		4
.L_3:
        /*0004*/ 	.word	index@(_Z14arrayAddKernelPfS_S_im)
        /*0008*/ 	.word	0x0000001c


	//----- nvinfo : EIATTR_FRAME_SIZE
	.align		4
.L_4:
        /*000c*/ 	.byte	0x04, 0x11
        /*000e*/ 	.short	(.L_6 - .L_5)
	.align		4
.L_5:
        /*0010*/ 	.word	index@(_Z14arrayAddKernelPfS_S_im)
        /*0014*/ 	.word	0x00000010


	//----- nvinfo : EIATTR_MIN_STACK_SIZE
	.align		4
.L_6:
        /*0018*/ 	.byte	0x04, 0x12
        /*001a*/ 	.short	(.L_8 - .L_7)
	.align		4
.L_7:
        /*001c*/ 	.word	index@(_Z14arrayAddKernelPfS_S_im)
        /*0020*/ 	.word	0x00000010
.L_8:


//--------------------- .nv.compat                --------------------------
	.section	.nv.compat,"",@"SHT_CUDA_COMPAT_INFO"
	.align	4
        /*0000*/ 	.byte	0x02, 0x09, 0x00, 0x00, 0x02, 0x02, 0x01, 0x00, 0x02, 0x05, 0x05, 0x00, 0x03, 0x07, 0x01, 0x01
        /*0010*/ 	.byte	0x02, 0x03, 0x00, 0x00, 0x02, 0x06, 0x01, 0x00, 0x04, 0x0b, 0x08, 0x00, 0x09, 0x00, 0x00, 0x00
        /*0020*/ 	.byte	0x00, 0x00, 0x00, 0x00


//--------------------- .nv.info._Z14arrayAddKernelPfS_S_im --------------------------
	.section	.nv.info._Z14arrayAddKernelPfS_S_im,"",@"SHT_CUDA_INFO"
	.sectionflags	@""
	.align	4


	//----- nvinfo : EIATTR_CUDA_API_VERSION
	.align		4
        /*0000*/ 	.byte	0x04, 0x37
        /*0002*/ 	.short	(.L_10 - .L_9)
.L_9:
        /*0004*/ 	.word	0x00000082


	//----- nvinfo : EIATTR_KPARAM_INFO
	.align		4
.L_10:
        /*0008*/ 	.byte	0x04, 0x17
        /*000a*/ 	.short	(.L_12 - .L_11)
.L_11:
        /*000c*/ 	.word	0x00000000
        /*0010*/ 	.short	0x0004
        /*0012*/ 	.short	0x0020
        /*0014*/ 	.byte	0x00, 0xf0, 0x21, 0x00


	//----- nvinfo : EIATTR_KPARAM_INFO
	.align		4
.L_12:
        /*0018*/ 	.byte	0x04, 0x17
        /*001a*/ 	.short	(.L_14 - .L_13)
.L_13:
        /*001c*/ 	.word	0x00000000
        /*0020*/ 	.short	0x0003
        /*0022*/ 	.short	0x0018
        /*0024*/ 	.byte	0x00, 0xf0, 0x11, 0x00


	//----- nvinfo : EIATTR_KPARAM_INFO
	.align		4
.L_14:
        /*0028*/ 	.byte	0x04, 0x17
        /*002a*/ 	.short	(.L_16 - .L_15)
.L_15:
        /*002c*/ 	.word	0x00000000
        /*0030*/ 	.short	0x0002
        /*0032*/ 	.short	0x0010
        /*0034*/ 	.byte	0x00, 0xf5, 0x21, 0x00


	//----- nvinfo : EIATTR_KPARAM_INFO
	.align		4
.L_16:
        /*0038*/ 	.byte	0x04, 0x17
        /*003a*/ 	.short	(.L_18 - .L_17)
.L_17:
        /*003c*/ 	.word	0x00000000
        /*0040*/ 	.short	0x0001
        /*0042*/ 	.short	0x0008
        /*0044*/ 	.byte	0x00, 0xf5, 0x21, 0x00


	//----- nvinfo : EIATTR_KPARAM_INFO
	.align		4
.L_18:
        /*0048*/ 	.byte	0x04, 0x17
        /*004a*/ 	.short	(.L_20 - .L_19)
.L_19:
        /*004c*/ 	.word	0x00000000
        /*0050*/ 	.short	0x0000
        /*0052*/ 	.short	0x0000
        /*0054*/ 	.byte	0x00, 0xf5, 0x21, 0x00


	//----- nvinfo : EIATTR_SPARSE_MMA_MASK
	.align		4
.L_20:
        /*0058*/ 	.byte	0x03, 0x50
        /*005a*/ 	.short	0x0000


	//----- nvinfo : EIATTR_MAXREG_COUNT
	.align		4
        /*005c*/ 	.byte	0x03, 0x1b
        /*005e*/ 	.short	0x00ff


	//----- nvinfo : EIATTR_EXTERNS
	.align		4
        /*0060*/ 	.byte	0x04, 0x0f
        /*0062*/ 	.short	(.L_22 - .L_21)


	//   ....[0]....
	.align		4
.L_21:
        /*0064*/ 	.word	index@(vprintf)


	//----- nvinfo : EIATTR_MERCURY_ISA_VERSION
	.align		4
.L_22:
        /*0068*/ 	.byte	0x03, 0x5f
        /*006a*/ 	.short	0x0101


	//----- nvinfo : EIATTR_VRC_CTA_INIT_COUNT
	.align		4
        /*006c*/ 	.byte	0x02, 0x4a
	.zero		1
	.zero		1


	//----- nvinfo : EIATTR_SYSCALL_OFFSETS
	.align		4
        /*0070*/ 	.byte	0x04, 0x46
        /*0072*/ 	.short	(.L_24 - .L_23)


	//   ....[0]....
.L_23:
        /*0074*/ 	.word	0x00000310


	//   ....[1]....
        /*0078*/ 	.word	0x000003d0


	//   ....[2]....
        /*007c*/ 	.word	0x00000490


	//----- nvinfo : EIATTR_EXIT_INSTR_OFFSETS
	.align		4
.L_24:
        /*0080*/ 	.byte	0x04, 0x1c
        /*0082*/ 	.short	(.L_26 - .L_25)


	//   ....[0]....
.L_25:
        /*0084*/ 	.word	0x00000110


	//   ....[1]....
        /*0088*/ 	.word	0x000004a0


	//----- nvinfo : EIATTR_CRS_STACK_SIZE
	.align		4
.L_26:
        /*008c*/ 	.byte	0x04, 0x1e
        /*008e*/ 	.short	(.L_28 - .L_27)
.L_27:
        /*0090*/ 	.word	0x00000000


	//----- nvinfo : EIATTR_CBANK_PARAM_SIZE
	.align		4
.L_28:
        /*0094*/ 	.byte	0x03, 0x19
        /*0096*/ 	.short	0x0028


	//----- nvinfo : EIATTR_PARAM_CBANK
	.align		4
        /*0098*/ 	.byte	0x04, 0x0a
        /*009a*/ 	.short	(.L_30 - .L_29)
	.align		4
.L_29:
        /*009c*/ 	.word	index@(.nv.constant0._Z14arrayAddKernelPfS_S_im)
        /*00a0*/ 	.short	0x0380
        /*00a2*/ 	.short	0x0028


	//----- nvinfo : EIATTR_SW_WAR
	.align		4
.L_30:
        /*00a4*/ 	.byte	0x04, 0x36
        /*00a6*/ 	.short	(.L_32 - .L_31)
.L_31:
        /*00a8*/ 	.word	0x00000008
.L_32:


//--------------------- .nv.callgraph             --------------------------
	.section	.nv.callgraph,"",@"SHT_CUDA_CALLGRAPH"
	.align	4
	.sectionentsize	8
	.align		4
        /*0000*/ 	.word	0x00000000
	.align		4
        /*0004*/ 	.word	0xffffffff
	.align		4
        /*0008*/ 	.word	index@(_Z14arrayAddKernelPfS_S_im)
	.align		4
        /*000c*/ 	.word	index@(vprintf)
	.align		4
        /*0010*/ 	.word	0x00000000
	.align		4
        /*0014*/ 	.word	0xfffffffe
	.align		4
        /*0018*/ 	.word	0x00000000
	.align		4
        /*001c*/ 	.word	0xfffffffd
	.align		4
        /*0020*/ 	.word	0x00000000
	.align		4
        /*0024*/ 	.word	0xfffffffc


//--------------------- .nv.constant4             --------------------------
	.section	.nv.constant4,"a",@progbits
	.align	8
	.align		8
.nv.constant4:
        /*0000*/ 	.dword	vprintf
	.align		8
        /*0008*/ 	.dword	$str
	.align		8
        /*0010*/ 	.dword	$str$1
	.align		8
        /*0018*/ 	.dword	$str$2


//--------------------- .text._Z14arrayAddKernelPfS_S_im --------------------------
	.section	.text._Z14arrayAddKernelPfS_S_im,"ax",@progbits
	.align	128
        .global         _Z14arrayAddKernelPfS_S_im
        .type           _Z14arrayAddKernelPfS_S_im,@function
        .size           _Z14arrayAddKernelPfS_S_im,(.L_x_4 - _Z14arrayAddKernelPfS_S_im)
        .other          _Z14arrayAddKernelPfS_S_im,@"STO_CUDA_ENTRY STV_DEFAULT"
_Z14arrayAddKernelPfS_S_im:
.text._Z14arrayAddKernelPfS_S_im:
[----:B------:R-:W0:Y:S01]  /*0000*/  LDC R1, c[0x0][0x37c] ;  /* 0x0000df00ff017b82 */ /* 0x000e220000000800 */
[----:B------:R-:W1:Y:S01]  /*0010*/  S2R R22, SR_TID.X ;  /* 0x0000000000167919 */ /* 0x000e620000002100 */
[----:B------:R-:W2:Y:S01]  /*0020*/  LDCU UR5, c[0x0][0x2fc] ;  /* 0x00005f80ff0577ac */ /* 0x000ea20008000800 */
[----:B0-----:R-:W-:Y:S01]  /*0030*/  IADD3 R1, PT, PT, R1, -0x10, RZ ;  /* 0xfffffff001017810 */ /* 0x001fe20007ffe0ff */
[----:B------:R-:W1:Y:S01]  /*0040*/  S2R R3, SR_CTAID.X ;  /* 0x0000000000037919 */ /* 0x000e620000002500 */
[----:B------:R-:W1:Y:S01]  /*0050*/  LDCU UR6, c[0x0][0x360] ;  /* 0x00006c00ff0677ac */ /* 0x000e620008000800 */
[----:B------:R-:W0:Y:S01]  /*0060*/  S2R R23, SR_TID.Y ;  /* 0x0000000000177919 */ /* 0x000e220000002200 */
[----:B------:R-:W0:Y:S01]  /*0070*/  LDCU UR7, c[0x0][0x364] ;  /* 0x00006c80ff0777ac */ /* 0x000e220008000800 */
[----:B------:R-:W0:Y:S01]  /*0080*/  S2R R0, SR_CTAID.Y ;  /* 0x0000000000007919 */ /* 0x000e220000002600 */
[----:B------:R-:W3:Y:S01]  /*0090*/  LDCU UR8, c[0x0][0x398] ;  /* 0x00007300ff0877ac */ /* 0x000ee20008000800 */
[----:B------:R-:W4:Y:S02]  /*00a0*/  LDCU UR4, c[0x0][0x2f8] ;  /* 0x00005f00ff0477ac */ /* 0x000f240008000800 */
[----:B----4-:R-:W-:Y:S01]  /*00b0*/  IADD3 R2, P1, PT, R1, UR4, RZ ;  /* 0x0000000401027c10 */ /* 0x010fe2000ff3e0ff */
[----:B-1----:R-:W-:-:S04]  /*00c0*/  IMAD R22, R22, UR6, R3 ;  /* 0x0000000616167c24 */ /* 0x002fc8000f8e0203 */
[----:B--2---:R-:W-:Y:S02]  /*00d0*/  IMAD.X R24, RZ, RZ, UR5, P1 ;  /* 0x00000005ff187e24 */ /* 0x004fe400088e06ff */
[----:B0-----:R-:W-:-:S05]  /*00e0*/  IMAD R23, R23, UR7, R0 ;  /* 0x0000000717177c24 */ /* 0x001fca000f8e0200 */
[----:B------:R-:W-:-:S04]  /*00f0*/  VIMNMX R0, PT, PT, R22, R23, !PT ;  /* 0x0000001716007248 */ /* 0x000fc80007fe0100 */
[----:B---3--:R-:W-:-:S13]  /*0100*/  ISETP.GE.AND P0, PT, R0, UR8, PT ;  /* 0x0000000800007c0c */ /* 0x008fda000bf06270 */
[----:B------:R-:W-:Y:S05]  /*0110*/  @P0 EXIT ;  /* 0x000000000000094d */ /* 0x000fea0003800000 */
[----:B------:R-:W0:Y:S01]  /*0120*/  LDC.64 R4, c[0x0][0x380] ;  /* 0x0000e000ff047b82 */ /* 0x000e220000000a00 */
[----:B------:R-:W1:Y:S01]  /*0130*/  LDCU.64 UR4, c[0x0][0x3a0] ;  /* 0x00007400ff0477ac */ /* 0x000e620008000a00 */
[----:B------:R-:W2:Y:S06]  /*0140*/  LDCU.64 UR36, c[0x0][0x358] ;  /* 0x00006b00ff2477ac */ /* 0x000eac0008000a00 */
[----:B------:R-:W3:Y:S01]  /*0150*/  LDC.64 R6, c[0x0][0x388] ;  /* 0x0000e200ff067b82 */ /* 0x000ee20000000a00 */
[C---:B-1----:R-:W-:Y:S02]  /*0160*/  IMAD R11, R23.reuse, UR5, RZ ;  /* 0x00000005170b7c24 */ /* 0x042fe4000f8e02ff */
[----:B0-----:R-:W-:-:S05]  /*0170*/  IMAD.WIDE.U32 R4, R23, UR4, R4 ;  /* 0x0000000417047c25 */ /* 0x001fca000f8e0004 */
[----:B------:R-:W-:Y:S01]  /*0180*/  IADD3 R5, PT, PT, R5, R11, RZ ;  /* 0x0000000b05057210 */ /* 0x000fe20007ffe0ff */
[----:B---3--:R-:W-:-:S04]  /*0190*/  IMAD.WIDE.U32 R6, R23, UR4, R6 ;  /* 0x0000000417067c25 */ /* 0x008fc8000f8e0006 */
[----:B------:R-:W-:Y:S02]  /*01a0*/  IMAD.IADD R7, R11, 0x1, R7 ;  /* 0x000000010b077824 */ /* 0x000fe400078e0207 */
[C---:B------:R-:W-:Y:S02]  /*01b0*/  IMAD.WIDE R8, R22.reuse, 0x4, R4 ;  /* 0x0000000416087825 */ /* 0x040fe400078e0204 */
[----:B------:R-:W0:Y:S02]  /*01c0*/  LDC.64 R4, c[0x0][0x390] ;  /* 0x0000e400ff047b82 */ /* 0x000e240000000a00 */
[----:B------:R-:W-:Y:S01]  /*01d0*/  IMAD.WIDE R18, R22, 0x4, R6 ;  /* 0x0000000416127825 */ /* 0x000fe200078e0206 */
[----:B--2---:R-:W2:Y:S04]  /*01e0*/  LDG.E R3, desc[UR36][R8.64] ;  /* 0x0000002408037981 */ /* 0x004ea8000c1e1900 */
[----:B------:R-:W2:Y:S01]  /*01f0*/  LDG.E R0, desc[UR36][R18.64] ;  /* 0x0000002412007981 */ /* 0x000ea2000c1e1900 */
[----:B0-----:R-:W-:Y:S01]  /*0200*/  IMAD.WIDE.U32 R4, R23, UR4, R4 ;  /* 0x0000000417047c25 */ /* 0x001fe2000f8e0004 */
[----:B------:R-:W-:-:S02]  /*0210*/  MOV R25, 0x0 ;  /* 0x0000000000197802 */ /* 0x000fc40000000f00 */
[----:B------:R0:W-:Y:S01]  /*0220*/  STL.64 [R1+0x8], R22 ;  /* 0x0000081601007387 */ /* 0x0001e20000100a00 */
[----:B------:R-:W1:Y:S01]  /*0230*/  LDCU.64 UR4, c[0x4][0x8] ;  /* 0x01000100ff0477ac */ /* 0x000e620008000a00 */
[----:B------:R-:W-:-:S03]  /*0240*/  IADD3 R5, PT, PT, R11, R5, RZ ;  /* 0x000000050b057210 */ /* 0x000fc60007ffe0ff */
[----:B------:R-:W-:-:S04]  /*0250*/  IMAD.WIDE R16, R22, 0x4, R4 ;  /* 0x0000000416107825 */ /* 0x000fc800078e0204 */
[----:B--2---:R-:W-:-:S05]  /*0260*/  FADD R3, R3, R0 ;  /* 0x0000000003037221 */ /* 0x004fca0000000000 */
[----:B------:R0:W-:Y:S04]  /*0270*/  STG.E desc[UR36][R16.64], R3 ;  /* 0x0000000310007986 */ /* 0x0001e8000c101924 */
[----:B------:R-:W2:Y:S01]  /*0280*/  LDG.E R0, desc[UR36][R8.64] ;  /* 0x0000002408007981 */ /* 0x000ea2000c1e1900 */
[----:B------:R0:W3:Y:S01]  /*0290*/  LDC.64 R12, c[0x4][R25] ;  /* 0x01000000190c7b82 */ /* 0x0000e20000000a00 */
[----:B-1----:R-:W-:Y:S01]  /*02a0*/  IMAD.U32 R4, RZ, RZ, UR4 ;  /* 0x00000004ff047e24 */ /* 0x002fe2000f8e00ff */
[----:B------:R-:W-:Y:S01]  /*02b0*/  MOV R5, UR5 ;  /* 0x0000000500057c02 */ /* 0x000fe20008000f00 */
[----:B------:R-:W-:Y:S01]  /*02c0*/  IMAD.MOV.U32 R6, RZ, RZ, R2 ;  /* 0x000000ffff067224 */ /* 0x000fe200078e0002 */
[----:B------:R-:W-:Y:S01]  /*02d0*/  MOV R7, R24 ;  /* 0x0000001800077202 */ /* 0x000fe20000000f00 */
[----:B--2---:R-:W1:Y:S02]  /*02e0*/  F2F.F64.F32 R10, R0 ;  /* 0x00000000000a7310 */ /* 0x004e640000201800 */
[----:B-1-3--:R0:W-:Y:S04]  /*02f0*/  STL.64 [R1], R10 ;  /* 0x0000000a01007387 */ /* 0x00a1e80000100a00 */
[----:B------:R-:W-:-:S07]  /*0300*/  LEPC R20, `(.L_x_0) ;  /* 0x000000001014794e */ /* 0x000fce0000000000 */
[----:B0-----:R-:W-:Y:S05]  /*0310*/  CALL.ABS.NOINC R12 ;  /* 0x000000000c007343 */ /* 0x001fea0003c00000 */
.L_x_0:
[----:B------:R-:W2:Y:S01]  /*0320*/  LDG.E R18, desc[UR36][R18.64] ;  /* 0x0000002412127981 */ /* 0x000ea2000c1e1900 */
[----:B------:R0:W1:Y:S01]  /*0330*/  LDC.64 R10, c[0x4][R25] ;  /* 0x01000000190a7b82 */ /* 0x0000620000000a00 */
[----:B------:R-:W3:Y:S01]  /*0340*/  LDCU.64 UR4, c[0x4][0x10] ;  /* 0x01000200ff0477ac */ /* 0x000ee20008000a00 */
[----:B------:R-:W-:Y:S01]  /*0350*/  IMAD.MOV.U32 R6, RZ, RZ, R2 ;  /* 0x000000ffff067224 */ /* 0x000fe200078e0002 */
[----:B------:R0:W-:Y:S01]  /*0360*/  STL.64 [R1+0x8], R22 ;  /* 0x0000081601007387 */ /* 0x0001e20000100a00 */
[----:B------:R-:W-:Y:S01]  /*0370*/  MOV R7, R24 ;  /* 0x0000001800077202 */ /* 0x000fe20000000f00 */
[----:B---3--:R-:W-:Y:S01]  /*0380*/  IMAD.U32 R4, RZ, RZ, UR4 ;  /* 0x00000004ff047e24 */ /* 0x008fe2000f8e00ff */
[----:B------:R-:W-:Y:S01]  /*0390*/  MOV R5, UR5 ;  /* 0x0000000500057c02 */ /* 0x000fe20008000f00 */
[----:B--2---:R-:W2:Y:S02]  /*03a0*/  F2F.F64.F32 R8, R18 ;  /* 0x0000001200087310 */ /* 0x004ea40000201800 */
[----:B-12---:R0:W-:Y:S04]  /*03b0*/  STL.64 [R1], R8 ;  /* 0x0000000801007387 */ /* 0x0061e80000100a00 */
[----:B------:R-:W-:-:S07]  /*03c0*/  LEPC R20, `(.L_x_1) ;  /* 0x000000001014794e */ /* 0x000fce0000000000 */
[----:B0-----:R-:W-:Y:S05]  /*03d0*/  CALL.ABS.NOINC R10 ;  /* 0x000000000a007343 */ /* 0x001fea0003c00000 */
.L_x_1:
[----:B------:R-:W2:Y:S01]  /*03e0*/  LDG.E R16, desc[UR36][R16.64] ;  /* 0x0000002410107981 */ /* 0x000ea2000c1e1900 */
[----:B------:R0:W1:Y:S01]  /*03f0*/  LDC.64 R10, c[0x4][R25] ;  /* 0x01000000190a7b82 */ /* 0x0000620000000a00 */
[----:B------:R-:W3:Y:S01]  /*0400*/  LDCU.64 UR4, c[0x4][0x18] ;  /* 0x01000300ff0477ac */ /* 0x000ee20008000a00 */
[----:B------:R-:W-:Y:S01]  /*0410*/  MOV R6, R2 ;  /* 0x0000000200067202 */ /* 0x000fe20000000f00 */
[----:B------:R0:W-:Y:S01]  /*0420*/  STL.64 [R1+0x8], R22 ;  /* 0x0000081601007387 */ /* 0x0001e20000100a00 */
[----:B------:R-:W-:Y:S02]  /*0430*/  MOV R7, R24 ;  /* 0x0000001800077202 */ /* 0x000fe40000000f00 */
[----:B---3--:R-:W-:Y:S01]  /*0440*/  MOV R4, UR4 ;  /* 0x0000000400047c02 */ /* 0x008fe20008000f00 */
[----:B------:R-:W-:Y:S01]  /*0450*/  IMAD.U32 R5, RZ, RZ, UR5 ;  /* 0x00000005ff057e24 */ /* 0x000fe2000f8e00ff */
[----:B--2---:R-:W2:Y:S02]  /*0460*/  F2F.F64.F32 R8, R16 ;  /* 0x0000001000087310 */ /* 0x004ea40000201800 */
[----:B-12---:R0:W-:Y:S04]  /*0470*/  STL.64 [R1], R8 ;  /* 0x0000000801007387 */ /* 0x0061e80000100a00 */
[----:B------:R-:W-:-:S07]  /*0480*/  LEPC R20, `(.L_x_2) ;  /* 0x000000001014794e */ /* 0x000fce0000000000 */
[----:B0-----:R-:W-:Y:S05]  /*0490*/  CALL.ABS.NOINC R10 ;  /* 0x000000000a007343 */ /* 0x001fea0003c00000 */
.L_x_2:
[----:B------:R-:W-:Y:S05]  /*04a0*/  EXIT ;  /* 0x000000000000794d */ /* 0x000fea0003800000 */
.L_x_3:
[----:B------:R-:W-:-:S00]  /*04b0*/  BRA `(.L_x_3) ;  /* 0xfffffffc00fc7947 */ /* 0x000fc0000383ffff */
[----:B------:R-:W-:-:S00]  /*04c0*/  NOP ;  /* 0x0000000000007918 */ /* 0x000fc00000000000 */
        /* <DEDUP_REMOVED lines=11> */
.L_x_4:


//--------------------- .nv.global.init           --------------------------
	.section	.nv.global.init,"aw",@progbits
.nv.global.init:
	.type		$str$2,@object
	.size		$str$2,($str - $str$2)
$str$2:
        /*0000*/ 	.byte	0x43, 0x20, 0x76, 0x61, 0x6c, 0x75, 0x65, 0x20, 0x25, 0x2e, 0x33, 0x66, 0x2c, 0x20, 0x25, 0x64
        /*0010*/ 	.byte	0x2c, 0x20, 0x25, 0x64, 0x20, 0x0a, 0x00
	.type		$str,@object
	.size		$str,($str$1 - $str)
$str:
        /*0017*/ 	.byte	0x41, 0x20, 0x76, 0x61, 0x6c, 0x75, 0x65, 0x20, 0x25, 0x2e, 0x33, 0x66, 0x2c, 0x20, 0x25, 0x64
        /*0027*/ 	.byte	0x2c, 0x20, 0x25, 0x64, 0x20, 0x0a, 0x00
	.type		$str$1,@object
	.size		$str$1,(.L_1 - $str$1)
$str$1:
        /*002e*/ 	.byte	0x42, 0x20, 0x76, 0x61, 0x6c, 0x75, 0x65, 0x20, 0x25, 0x2e, 0x33, 0x66, 0x2c, 0x20, 0x25, 0x64
        /*003e*/ 	.byte	0x2c, 0x20, 0x25, 0x64, 0x20, 0x0a, 0x00
.L_1:


//--------------------- .nv.shared.reserved.0     --------------------------
	.section	.nv.shared.reserved.0,"aw",@nobits
	.weak		__nv_reservedSMEM_offset_0_alias
	.size		__nv_reservedSMEM_offset_0_alias, 0, 64
	.other		__nv_reservedSMEM_offset_0_alias,@"STO_CUDA_RESERVED_SHARED STV_DEFAULT"
__nv_reservedSMEM_offset_0_alias:
	.zero		0
	.zero		64


//--------------------- .nv.constant0._Z14arrayAddKernelPfS_S_im --------------------------
	.section	.nv.constant0._Z14arrayAddKernelPfS_S_im,"a",@progbits
	.sectionflags	@""
	.align	4
.nv.constant0._Z14arrayAddKernelPfS_S_im:
	.zero		936


//--------------------- SYMBOLS --------------------------

	.type		.nv.reservedSmem.offset0,@object
	.size		.nv.reservedSmem.offset0,0x4
	.type		vprintf,@function
